	.headerflags	@"EF_CUDA_TEXMODE_UNIFIED EF_CUDA_64BIT_ADDRESS EF_CUDA_ACCELERATORS EF_CUDA_SM90 EF_CUDA_VIRTUAL_SM(EF_CUDA_SM90)"
	.elftype	@"ET_EXEC"


//--------------------- .nv.info                  --------------------------
	.section	.nv.info,"",@"SHT_CUDA_INFO"
	.align	4


	//----- nvinfo : EIATTR_REGCOUNT
	.align		4
        /*0000*/ 	.byte	0x04, 0x2f
        /*0002*/ 	.short	(.L_1 - .L_0)
	.align		4
.L_0:
        /*0004*/ 	.word	index@(triton_poi_fused_max_pool2d_with_indices_relu_3)
        /*0008*/ 	.word	0x00000010


	//----- nvinfo : EIATTR_MIN_STACK_SIZE
	.align		4
.L_1:
        /*000c*/ 	.byte	0x04, 0x12
        /*000e*/ 	.short	(.L_3 - .L_2)
	.align		4
.L_2:
        /*0010*/ 	.word	index@(triton_poi_fused_max_pool2d_with_indices_relu_3)
        /*0014*/ 	.word	0x00000000


	//----- nvinfo : EIATTR_FRAME_SIZE
	.align		4
.L_3:
        /*0018*/ 	.byte	0x04, 0x11
        /*001a*/ 	.short	(.L_5 - .L_4)
	.align		4
.L_4:
        /*001c*/ 	.word	index@(triton_poi_fused_max_pool2d_with_indices_relu_3)
        /*0020*/ 	.word	0x00000000


	//----- nvinfo : EIATTR_MIN_STACK_SIZE
	.align		4
.L_5:
        /*0024*/ 	.byte	0x04, 0x12
        /*0026*/ 	.short	(.L_7 - .L_6)
	.align		4
.L_6:
        /*0028*/ 	.word	index@(triton_poi_fused_max_pool2d_with_indices_relu_3)
        /*002c*/ 	.word	0x00000000
.L_7:


//--------------------- .nv.info.triton_poi_fused_max_pool2d_with_indices_relu_3 --------------------------
	.section	.nv.info.triton_poi_fused_max_pool2d_with_indices_relu_3,"",@"SHT_CUDA_INFO"
	.sectionflags	@""
	.align	4


	//----- nvinfo : EIATTR_CUDA_API_VERSION
	.align		4
        /*0000*/ 	.byte	0x04, 0x37
        /*0002*/ 	.short	(.L_9 - .L_8)
.L_8:
        /*0004*/ 	.word	0x0000007c


	//----- nvinfo : EIATTR_KPARAM_INFO
	.align		4
.L_9:
        /*0008*/ 	.byte	0x04, 0x17
        /*000a*/ 	.short	(.L_11 - .L_10)
.L_10:
        /*000c*/ 	.word	0x00000000
        /*0010*/ 	.short	0x0003
        /*0012*/ 	.short	0x0018
        /*0014*/ 	.byte	0x00, 0xf0, 0x11, 0x00


	//----- nvinfo : EIATTR_KPARAM_INFO
	.align		4
.L_11:
        /*0018*/ 	.byte	0x04, 0x17
        /*001a*/ 	.short	(.L_13 - .L_12)
.L_12:
        /*001c*/ 	.word	0x00000000
        /*0020*/ 	.short	0x0002
        /*0022*/ 	.short	0x0010
        /*0024*/ 	.byte	0x00, 0xf4, 0x21, 0x00


	//----- nvinfo : EIATTR_KPARAM_INFO
	.align		4
.L_13:
        /*0028*/ 	.byte	0x04, 0x17
        /*002a*/ 	.short	(.L_15 - .L_14)
.L_14:
        /*002c*/ 	.word	0x00000000
        /*0030*/ 	.short	0x0001
        /*0032*/ 	.short	0x0008
        /*0034*/ 	.byte	0x00, 0xf4, 0x21, 0x00


	//----- nvinfo : EIATTR_KPARAM_INFO
	.align		4
.L_15:
        /*0038*/ 	.byte	0x04, 0x17
        /*003a*/ 	.short	(.L_17 - .L_16)
.L_16:
        /*003c*/ 	.word	0x00000000
        /*0040*/ 	.short	0x0000
        /*0042*/ 	.short	0x0000
        /*0044*/ 	.byte	0x00, 0xf4, 0x21, 0x00


	//----- nvinfo : EIATTR_SPARSE_MMA_MASK
	.align		4
.L_17:
        /*0048*/ 	.byte	0x03, 0x50
        /*004a*/ 	.short	0x0000


	//----- nvinfo : EIATTR_MAXREG_COUNT
	.align		4
        /*004c*/ 	.byte	0x03, 0x1b
        /*004e*/ 	.short	0x00ff


	//----- nvinfo : EIATTR_EXIT_INSTR_OFFSETS
	.align		4
        /*0050*/ 	.byte	0x04, 0x1c
        /*0052*/ 	.short	(.L_19 - .L_18)


	//   ....[0]....
.L_18:
        /*0054*/ 	.word	0x00000360


	//   ....[1]....
        /*0058*/ 	.word	0x00000380


	//----- nvinfo : EIATTR_REQNTID
	.align		4
.L_19:
        /*005c*/ 	.byte	0x04, 0x10
        /*005e*/ 	.short	(.L_21 - .L_20)
.L_20:
        /*0060*/ 	.word	0x00000080
        /*0064*/ 	.word	0x00000001
        /*0068*/ 	.word	0x00000001


	//----- nvinfo : EIATTR_CBANK_PARAM_SIZE
	.align		4
.L_21:
        /*006c*/ 	.byte	0x03, 0x19
        /*006e*/ 	.short	0x001c


	//----- nvinfo : EIATTR_PARAM_CBANK
	.align		4
        /*0070*/ 	.byte	0x04, 0x0a
        /*0072*/ 	.short	(.L_23 - .L_22)
	.align		4
.L_22:
        /*0074*/ 	.word	index@(.nv.constant0.triton_poi_fused_max_pool2d_with_indices_relu_3)
        /*0078*/ 	.short	0x0210
        /*007a*/ 	.short	0x001c


	//----- nvinfo : EIATTR_SW_WAR
	.align		4
.L_23:
        /*007c*/ 	.byte	0x04, 0x36
        /*007e*/ 	.short	(.L_25 - .L_24)
.L_24:
        /*0080*/ 	.word	0x00000008
.L_25:


//--------------------- .nv.callgraph             --------------------------
	.section	.nv.callgraph,"",@"SHT_CUDA_CALLGRAPH"
	.align	4
	.sectionentsize	8
	.align		4
        /*0000*/ 	.word	0x00000000
	.align		4
        /*0004*/ 	.word	0xffffffff
	.align		4
        /*0008*/ 	.word	0x00000000
	.align		4
        /*000c*/ 	.word	0xfffffffe
	.align		4
        /*0010*/ 	.word	0x00000000
	.align		4
        /*0014*/ 	.word	0xfffffffd
	.align		4
        /*0018*/ 	.word	0x00000000
	.align		4
        /*001c*/ 	.word	0xfffffffc


//--------------------- .text.triton_poi_fused_max_pool2d_with_indices_relu_3 --------------------------
	.section	.text.triton_poi_fused_max_pool2d_with_indices_relu_3,"ax",@progbits
	.align	128
        .global         triton_poi_fused_max_pool2d_with_indices_relu_3
        .type           triton_poi_fused_max_pool2d_with_indices_relu_3,@function
        .size           triton_poi_fused_max_pool2d_with_indices_relu_3,(.L_x_1 - triton_poi_fused_max_pool2d_with_indices_relu_3)
        .other          triton_poi_fused_max_pool2d_with_indices_relu_3,@"STO_CUDA_ENTRY STV_DEFAULT"
triton_poi_fused_max_pool2d_with_indices_relu_3:
.text.triton_poi_fused_max_pool2d_with_indices_relu_3:
[----:B------:R-:W0:Y:S02]  /*0000*/  LDC R1, c[0x0][0x28] ;  /* 0x00000a00ff017b82 */ /* 0x000e240000000800 */
[----:B------:R-:W1:Y:S01]  /*0010*/  S2R R0, SR_TID.X ;  /* 0x0000000000007919 */ /* 0x000e620000002100 */
[----:B------:R-:W-:Y:S01]  /*0020*/  IMAD.MOV.U32 R10, RZ, RZ, RZ ;  /* 0x000000ffff0a7224 */ /* 0x000fe200078e00ff */
[----:B------:R-:W-:Y:S01]  /*0030*/  CS2R R12, SRZ ;  /* 0x00000000000c7805 */ /* 0x000fe2000001ff00 */
[----:B------:R-:W-:Y:S01]  /*0040*/  ULDC.64 UR4, c[0x0][0x208] ;  /* 0x0000820000047ab9 */ /* 0x000fe20000000a00 */
[----:B------:R-:W2:Y:S01]  /*0050*/  S2R R3, SR_CTAID.X ;  /* 0x0000000000037919 */ /* 0x000ea20000002500 */
[----:B------:R-:W-:Y:S01]  /*0060*/  ULDC.64 UR6, c[0x0][0x218] ;  /* 0x0000860000067ab9 */ /* 0x000fe20000000a00 */
[----:B-1----:R-:W-:-:S05]  /*0070*/  LOP3.LUT R0, R0, 0x7f, RZ, 0xc0, !PT ;  /* 0x0000007f00007812 */ /* 0x002fca00078ec0ff */
[----:B--2---:R-:W-:-:S04]  /*0080*/  IMAD R0, R3, 0x80, R0 ;  /* 0x0000008003007824 */ /* 0x004fc800078e0200 */
[C---:B------:R-:W-:Y:S01]  /*0090*/  IMAD.HI R2, R0.reuse, 0x2aaaaaab, RZ ;  /* 0x2aaaaaab00027827 */ /* 0x040fe200078e02ff */
[----:B------:R-:W-:-:S03]  /*00a0*/  ISETP.GE.AND P0, PT, R0, 0x2400, PT ;  /* 0x000024000000780c */ /* 0x000fc60003f06270 */
[----:B------:R-:W-:Y:S01]  /*00b0*/  IMAD.HI R6, R0, 0x38e38e39, RZ ;  /* 0x38e38e3900067827 */ /* 0x000fe200078e02ff */
[----:B------:R-:W-:Y:S02]  /*00c0*/  LEA.HI R5, R2, R2, RZ, 0x1 ;  /* 0x0000000202057211 */ /* 0x000fe400078f08ff */
[----:B------:R-:W1:Y:S02]  /*00d0*/  LDC.64 R2, c[0x0][0x210] ;  /* 0x00008400ff027b82 */ /* 0x000e640000000a00 */
[----:B------:R-:W-:Y:S01]  /*00e0*/  SHF.R.U32.HI R7, RZ, 0x1f, R6 ;  /* 0x0000001fff077819 */ /* 0x000fe20000011606 */
[----:B------:R-:W-:-:S03]  /*00f0*/  IMAD.HI R4, R5, 0x2aaaaaab, RZ ;  /* 0x2aaaaaab05047827 */ /* 0x000fc600078e02ff */
[----:B------:R-:W-:Y:S02]  /*0100*/  LEA.HI.SX32 R7, R6, R7, 0x1d ;  /* 0x0000000706077211 */ /* 0x000fe400078feaff */
[----:B------:R-:W-:-:S03]  /*0110*/  LEA.HI R4, R4, R4, RZ, 0x1 ;  /* 0x0000000404047211 */ /* 0x000fc600078f08ff */
[----:B------:R-:W-:Y:S02]  /*0120*/  IMAD R7, R7, 0xa9, RZ ;  /* 0x000000a907077824 */ /* 0x000fe400078e02ff */
[----:B------:R-:W-:Y:S02]  /*0130*/  IMAD R4, R4, -0x6, R5 ;  /* 0xfffffffa04047824 */ /* 0x000fe400078e0205 */
[----:B------:R-:W-:Y:S02]  /*0140*/  IMAD R5, R5, -0x6, R0 ;  /* 0xfffffffa05057824 */ /* 0x000fe400078e0200 */
[----:B------:R-:W-:-:S04]  /*0150*/  IMAD R4, R4, 0x1a, R7 ;  /* 0x0000001a04047824 */ /* 0x000fc800078e0207 */
[----:B------:R-:W-:-:S04]  /*0160*/  IMAD R11, R5, 0x2, R4 ;  /* 0x00000002050b7824 */ /* 0x000fc800078e0204 */
[C---:B------:R-:W-:Y:S02]  /*0170*/  VIADD R7, R11.reuse, 0x1 ;  /* 0x000000010b077836 */ /* 0x040fe40000000000 */
[----:B-1----:R-:W-:-:S04]  /*0180*/  IMAD.WIDE R4, R11, 0x4, R2 ;  /* 0x000000040b047825 */ /* 0x002fc800078e0202 */
[--C-:B------:R-:W-:Y:S01]  /*0190*/  IMAD.WIDE R6, R7, 0x4, R2.reuse ;  /* 0x0000000407067825 */ /* 0x100fe200078e0202 */
[----:B------:R-:W2:Y:S03]  /*01a0*/  @!P0 LDG.E.EL R10, desc[UR4][R4.64] ;  /* 0x00000004040a8981 */ /* 0x000ea6000c2e1900 */
[C---:B------:R-:W-:Y:S01]  /*01b0*/  VIADD R9, R11.reuse, 0xd ;  /* 0x0000000d0b097836 */ /* 0x040fe20000000000 */
[----:B------:R1:W2:Y:S01]  /*01c0*/  @!P0 LDG.E.EL R13, desc[UR4][R6.64] ;  /* 0x00000004060d8981 */ /* 0x0002a2000c2e1900 */
[----:B------:R-:W-:Y:S02]  /*01d0*/  VIADD R11, R11, 0xe ;  /* 0x0000000e0b0b7836 */ /* 0x000fe40000000000 */
[----:B------:R-:W-:-:S04]  /*01e0*/  IMAD.WIDE R8, R9, 0x4, R2 ;  /* 0x0000000409087825 */ /* 0x000fc800078e0202 */
[----:B------:R-:W-:Y:S01]  /*01f0*/  IMAD.WIDE R2, R11, 0x4, R2 ;  /* 0x000000040b027825 */ /* 0x000fe200078e0202 */
[----:B------:R-:W3:Y:S01]  /*0200*/  @!P0 LDG.E.EL R12, desc[UR4][R8.64] ;  /* 0x00000004080c8981 */ /* 0x000ee2000c2e1900 */
[----:B-1----:R-:W1:Y:S02]  /*0210*/  LDC.64 R6, c[0x0][0x220] ;  /* 0x00008800ff067b82 */ /* 0x002e640000000a00 */
[----:B------:R-:W-:-:S06]  /*0220*/  IMAD.MOV.U32 R11, RZ, RZ, RZ ;  /* 0x000000ffff0b7224 */ /* 0x000fcc00078e00ff */
[----:B------:R-:W4:Y:S01]  /*0230*/  @!P0 LDG.E.EL R11, desc[UR4][R2.64] ;  /* 0x00000004020b8981 */ /* 0x000f22000c2e1900 */
[C---:B--2---:R-:W-:Y:S02]  /*0240*/  FSETP.GT.AND P1, PT, R13.reuse, R10, PT ;  /* 0x0000000a0d00720b */ /* 0x044fe40003f24000 */
[----:B------:R-:W-:Y:S02]  /*0250*/  FSETP.NAN.AND P3, PT, R13, R13, PT ;  /* 0x0000000d0d00720b */ /* 0x000fe40003f68000 */
[----:B---3--:R-:W-:-:S09]  /*0260*/  FSETP.NAN.AND P2, PT, R12, R12, PT ;  /* 0x0000000c0c00720b */ /* 0x008fd20003f48000 */
[----:B------:R-:W-:Y:S02]  /*0270*/  @!P1 FSEL R13, R13, R10, P3 ;  /* 0x0000000a0d0d9208 */ /* 0x000fe40001800000 */
[----:B----4-:R-:W-:Y:S02]  /*0280*/  FSETP.NAN.AND P4, PT, R11, R11, PT ;  /* 0x0000000b0b00720b */ /* 0x010fe40003f88000 */
[----:B------:R-:W-:Y:S02]  /*0290*/  FSETP.GEU.AND P3, PT, R13, R12, PT ;  /* 0x0000000c0d00720b */ /* 0x000fe40003f6e000 */
[----:B------:R-:W-:Y:S02]  /*02a0*/  SEL R5, RZ, 0x1, !P1 ;  /* 0x00000001ff057807 */ /* 0x000fe40004800000 */
[----:B------:R-:W-:Y:S02]  /*02b0*/  @!P2 FSEL R12, R12, R13, !P3 ;  /* 0x0000000d0c0ca208 */ /* 0x000fe40005800000 */
[----:B------:R-:W-:-:S02]  /*02c0*/  IADD3 R4, P2, R0, UR6, RZ ;  /* 0x0000000600047c10 */ /* 0x000fc4000ff5e0ff */
[----:B------:R-:W-:Y:S02]  /*02d0*/  FSETP.GEU.AND P1, PT, R12, R11, PT ;  /* 0x0000000b0c00720b */ /* 0x000fe40003f2e000 */
[----:B------:R-:W-:Y:S02]  /*02e0*/  SEL R2, R5, 0x2, P3 ;  /* 0x0000000205027807 */ /* 0x000fe40001800000 */
[----:B------:R-:W-:Y:S02]  /*02f0*/  @!P4 FSEL R11, R11, R12, !P1 ;  /* 0x0000000c0b0bc208 */ /* 0x000fe40004800000 */
[----:B------:R-:W-:Y:S02]  /*0300*/  LEA.HI.X.SX32 R5, R0, UR7, 0x1, P2 ;  /* 0x0000000700057c11 */ /* 0x000fe400090f0eff */
[----:B------:R-:W-:Y:S02]  /*0310*/  SEL R9, R2, 0x3, P1 ;  /* 0x0000000302097807 */ /* 0x000fe40000800000 */
[----:B------:R-:W-:-:S03]  /*0320*/  FSETP.GEU.AND P1, PT, R11, RZ, PT ;  /* 0x000000ff0b00720b */ /* 0x000fc60003f2e000 */
[----:B------:R2:W-:Y:S01]  /*0330*/  @!P0 STG.E.U8 desc[UR4][R4.64], R9 ;  /* 0x0000000904008986 */ /* 0x0005e2000c101104 */
[----:B-1----:R-:W-:Y:S01]  /*0340*/  IMAD.WIDE R2, R0, 0x4, R6 ;  /* 0x0000000400027825 */ /* 0x002fe200078e0206 */
[----:B------:R-:W-:Y:S01]  /*0350*/  FSEL R11, R11, RZ, P1 ;  /* 0x000000ff0b0b7208 */ /* 0x000fe20000800000 */
[----:B------:R-:W-:Y:S07]  /*0360*/  @P0 EXIT ;  /* 0x000000000000094d */ /* 0x000fee0003800000 */
[----:B------:R-:W-:Y:S01]  /*0370*/  STG.E desc[UR4][R2.64], R11 ;  /* 0x0000000b02007986 */ /* 0x000fe2000c101904 */
[----:B------:R-:W-:Y:S05]  /*0380*/  EXIT ;  /* 0x000000000000794d */ /* 0x000fea0003800000 */
.L_x_0:
[----:B------:R-:W-:-:S00]  /*0390*/  BRA `(.L_x_0) ;  /* 0xfffffffc00fc7947 */ /* 0x000fc0000383ffff */
[----:B------:R-:W-:-:S00]  /*03a0*/  NOP ;  /* 0x0000000000007918 */ /* 0x000fc00000000000 */
        /* <DEDUP_REMOVED lines=13> */
.L_x_1:


//--------------------- .nv.constant0.triton_poi_fused_max_pool2d_with_indices_relu_3 --------------------------
	.section	.nv.constant0.triton_poi_fused_max_pool2d_with_indices_relu_3,"a",@progbits
	.sectionflags	@""
	.align	4
.nv.constant0.triton_poi_fused_max_pool2d_with_indices_relu_3:
	.zero		556
